	.headerflags	@"EF_CUDA_TEXMODE_UNIFIED EF_CUDA_64BIT_ADDRESS EF_CUDA_SM80 EF_CUDA_VIRTUAL_SM(EF_CUDA_SM80)"
	.elftype	@"ET_EXEC"


//--------------------- .nv.info                  --------------------------
	.section	.nv.info,"",@"SHT_CUDA_INFO"
	.align	4


	//----- nvinfo : EIATTR_REGCOUNT
	.align		4
        /*0000*/ 	.byte	0x04, 0x2f
        /*0002*/ 	.short	(.L_1 - .L_0)
	.align		4
.L_0:
        /*0004*/ 	.word	index@(triton_)
        /*0008*/ 	.word	0x00000030


	//----- nvinfo : EIATTR_MIN_STACK_SIZE
	.align		4
.L_1:
        /*000c*/ 	.byte	0x04, 0x12
        /*000e*/ 	.short	(.L_3 - .L_2)
	.align		4
.L_2:
        /*0010*/ 	.word	index@(triton_)
        /*0014*/ 	.word	0x00000000


	//----- nvinfo : EIATTR_FRAME_SIZE
	.align		4
.L_3:
        /*0018*/ 	.byte	0x04, 0x11
        /*001a*/ 	.short	(.L_5 - .L_4)
	.align		4
.L_4:
        /*001c*/ 	.word	index@(triton_)
        /*0020*/ 	.word	0x00000000


	//----- nvinfo : EIATTR_MIN_STACK_SIZE
	.align		4
.L_5:
        /*0024*/ 	.byte	0x04, 0x12
        /*0026*/ 	.short	(.L_7 - .L_6)
	.align		4
.L_6:
        /*0028*/ 	.word	index@(triton_)
        /*002c*/ 	.word	0x00000000
.L_7:


//--------------------- .nv.info.triton_          --------------------------
	.section	.nv.info.triton_,"",@"SHT_CUDA_INFO"
	.sectionflags	@""
	.align	4


	//----- nvinfo : EIATTR_CUDA_API_VERSION
	.align		4
        /*0000*/ 	.byte	0x04, 0x37
        /*0002*/ 	.short	(.L_9 - .L_8)
.L_8:
        /*0004*/ 	.word	0x0000007c


	//----- nvinfo : EIATTR_SW2861232_WAR
	.align		4
.L_9:
        /*0008*/ 	.byte	0x01, 0x35
	.zero		2


	//----- nvinfo : EIATTR_PARAM_CBANK
	.align		4
        /*000c*/ 	.byte	0x04, 0x0a
        /*000e*/ 	.short	(.L_11 - .L_10)
	.align		4
.L_10:
        /*0010*/ 	.word	index@(.nv.constant0.triton_)
        /*0014*/ 	.short	0x0160
        /*0016*/ 	.short	0x0048


	//----- nvinfo : EIATTR_CBANK_PARAM_SIZE
	.align		4
.L_11:
        /*0018*/ 	.byte	0x03, 0x19
        /*001a*/ 	.short	0x0048


	//----- nvinfo : EIATTR_KPARAM_INFO
	.align		4
        /*001c*/ 	.byte	0x04, 0x17
        /*001e*/ 	.short	(.L_13 - .L_12)
.L_12:
        /*0020*/ 	.word	0x00000000
        /*0024*/ 	.short	0x0009
        /*0026*/ 	.short	0x0044
        /*0028*/ 	.byte	0x00, 0xf0, 0x11, 0x00


	//----- nvinfo : EIATTR_KPARAM_INFO
	.align		4
.L_13:
        /*002c*/ 	.byte	0x04, 0x17
        /*002e*/ 	.short	(.L_15 - .L_14)
.L_14:
        /*0030*/ 	.word	0x00000000
        /*0034*/ 	.short	0x0008
        /*0036*/ 	.short	0x0040
        /*0038*/ 	.byte	0x00, 0xf0, 0x11, 0x00


	//----- nvinfo : EIATTR_KPARAM_INFO
	.align		4
.L_15:
        /*003c*/ 	.byte	0x04, 0x17
        /*003e*/ 	.short	(.L_17 - .L_16)
.L_16:
        /*0040*/ 	.word	0x00000000
        /*0044*/ 	.short	0x0007
        /*0046*/ 	.short	0x0038
        /*0048*/ 	.byte	0x00, 0xf0, 0x21, 0x00


	//----- nvinfo : EIATTR_KPARAM_INFO
	.align		4
.L_17:
        /*004c*/ 	.byte	0x04, 0x17
        /*004e*/ 	.short	(.L_19 - .L_18)
.L_18:
        /*0050*/ 	.word	0x00000000
        /*0054*/ 	.short	0x0006
        /*0056*/ 	.short	0x0030
        /*0058*/ 	.byte	0x00, 0xf0, 0x21, 0x00


	//----- nvinfo : EIATTR_KPARAM_INFO
	.align		4
.L_19:
        /*005c*/ 	.byte	0x04, 0x17
        /*005e*/ 	.short	(.L_21 - .L_20)
.L_20:
        /*0060*/ 	.word	0x00000000
        /*0064*/ 	.short	0x0005
        /*0066*/ 	.short	0x0028
        /*0068*/ 	.byte	0x00, 0xf0, 0x21, 0x00


	//----- nvinfo : EIATTR_KPARAM_INFO
	.align		4
.L_21:
        /*006c*/ 	.byte	0x04, 0x17
        /*006e*/ 	.short	(.L_23 - .L_22)
.L_22:
        /*0070*/ 	.word	0x00000000
        /*0074*/ 	.short	0x0004
        /*0076*/ 	.short	0x0020
        /*0078*/ 	.byte	0x00, 0xf0, 0x21, 0x00


	//----- nvinfo : EIATTR_KPARAM_INFO
	.align		4
.L_23:
        /*007c*/ 	.byte	0x04, 0x17
        /*007e*/ 	.short	(.L_25 - .L_24)
.L_24:
        /*0080*/ 	.word	0x00000000
        /*0084*/ 	.short	0x0003
        /*0086*/ 	.short	0x0018
        /*0088*/ 	.byte	0x00, 0xf0, 0x21, 0x00


	//----- nvinfo : EIATTR_KPARAM_INFO
	.align		4
.L_25:
        /*008c*/ 	.byte	0x04, 0x17
        /*008e*/ 	.short	(.L_27 - .L_26)
.L_26:
        /*0090*/ 	.word	0x00000000
        /*0094*/ 	.short	0x0002
        /*0096*/ 	.short	0x0010
        /*0098*/ 	.byte	0x00, 0xf0, 0x21, 0x00


	//----- nvinfo : EIATTR_KPARAM_INFO
	.align		4
.L_27:
        /*009c*/ 	.byte	0x04, 0x17
        /*009e*/ 	.short	(.L_29 - .L_28)
.L_28:
        /*00a0*/ 	.word	0x00000000
        /*00a4*/ 	.short	0x0001
        /*00a6*/ 	.short	0x0008
        /*00a8*/ 	.byte	0x00, 0xf0, 0x21, 0x00


	//----- nvinfo : EIATTR_KPARAM_INFO
	.align		4
.L_29:
        /*00ac*/ 	.byte	0x04, 0x17
        /*00ae*/ 	.short	(.L_31 - .L_30)
.L_30:
        /*00b0*/ 	.word	0x00000000
        /*00b4*/ 	.short	0x0000
        /*00b6*/ 	.short	0x0000
        /*00b8*/ 	.byte	0x00, 0xf0, 0x21, 0x00


	//----- nvinfo : EIATTR_MAXREG_COUNT
	.align		4
.L_31:
        /*00bc*/ 	.byte	0x03, 0x1b
        /*00be*/ 	.short	0x00ff


	//----- nvinfo : EIATTR_COOP_GROUP_MASK_REGIDS
	.align		4
        /*00c0*/ 	.byte	0x04, 0x29
        /*00c2*/ 	.short	(.L_33 - .L_32)


	//   ....[0]....
.L_32:
        /*00c4*/ 	.word	0xffffffff


	//   ....[1]....
        /*00c8*/ 	.word	0xffffffff


	//   ....[2]....
        /*00cc*/ 	.word	0xffffffff


	//   ....[3]....
        /*00d0*/ 	.word	0xffffffff


	//   ....[4]....
        /*00d4*/ 	.word	0xffffffff


	//   ....[5]....
        /*00d8*/ 	.word	0xffffffff


	//   ....[6]....
        /*00dc*/ 	.word	0xffffffff


	//   ....[7]....
        /*00e0*/ 	.word	0xffffffff


	//----- nvinfo : EIATTR_COOP_GROUP_INSTR_OFFSETS
	.align		4
.L_33:
        /*00e4*/ 	.byte	0x04, 0x28
        /*00e6*/ 	.short	(.L_35 - .L_34)


	//   ....[0]....
.L_34:
        /*00e8*/ 	.word	0x00000910


	//   ....[1]....
        /*00ec*/ 	.word	0x00000930


	//   ....[2]....
        /*00f0*/ 	.word	0x00000950


	//   ....[3]....
        /*00f4*/ 	.word	0x00000970


	//   ....[4]....
        /*00f8*/ 	.word	0x00000990


	//   ....[5]....
        /*00fc*/ 	.word	0x00000a00


	//   ....[6]....
        /*0100*/ 	.word	0x00000a20


	//   ....[7]....
        /*0104*/ 	.word	0x00000a50


	//----- nvinfo : EIATTR_EXIT_INSTR_OFFSETS
	.align		4
.L_35:
        /*0108*/ 	.byte	0x04, 0x1c
        /*010a*/ 	.short	(.L_37 - .L_36)


	//   ....[0]....
.L_36:
        /*010c*/ 	.word	0x00001600


	//----- nvinfo : EIATTR_MAX_THREADS
	.align		4
.L_37:
        /*0110*/ 	.byte	0x04, 0x05
        /*0112*/ 	.short	(.L_39 - .L_38)
.L_38:
        /*0114*/ 	.word	0x00000100
        /*0118*/ 	.word	0x00000001
        /*011c*/ 	.word	0x00000001
.L_39:


//--------------------- .nv.callgraph             --------------------------
	.section	.nv.callgraph,"",@"SHT_CUDA_CALLGRAPH"
	.align	4
	.sectionentsize	8
	.align		4
        /*0000*/ 	.word	0x00000000
	.align		4
        /*0004*/ 	.word	0xffffffff
	.align		4
        /*0008*/ 	.word	0x00000000
	.align		4
        /*000c*/ 	.word	0xfffffffe
	.align		4
        /*0010*/ 	.word	0x00000000
	.align		4
        /*0014*/ 	.word	0xfffffffd
	.align		4
        /*0018*/ 	.word	0x00000000
	.align		4
        /*001c*/ 	.word	0xfffffffc


//--------------------- .nv.rel.action            --------------------------
	.section	.nv.rel.action,"",@"SHT_CUDA_RELOCINFO"
	.align	8
	.sectionentsize	8
        /*0000*/ 	.byte	0x73, 0x00, 0x00, 0x00, 0x00, 0x00, 0x00, 0x00, 0x00, 0x00, 0x00, 0x11, 0x25, 0x00, 0x05, 0x36


//--------------------- .nv.constant0.triton_     --------------------------
	.section	.nv.constant0.triton_,"a",@progbits
	.sectionflags	@""
	.align	4
.nv.constant0.triton_:
	.zero		424


//--------------------- .text.triton_             --------------------------
	.section	.text.triton_,"ax",@progbits
	.sectionflags	@"SHF_BARRIERS=1"
	.sectioninfo	@"SHI_REGISTERS=48"
	.align	128
        .global         triton_
        .type           triton_,@function
        .size           triton_,(.L_x_1 - triton_)
        .other          triton_,@"STO_CUDA_ENTRY STV_DEFAULT"
triton_:
.text.triton_:
[----:B------:R-:W-:Y:S02]  /*0000*/  MOV R1, c[0x0][0x28] ;  /* 0x00000a0000017a02 */ /* 0x000fe40000000f00 */
[----:B------:R-:W0:Y:S01]  /*0010*/  S2R R28, SR_TID.X ;  /* 0x00000000001c7919 */ /* 0x000e220000002100 */
[----:B------:R-:W-:Y:S01]  /*0020*/  HFMA2.MMA R30, -RZ, RZ, 0, 2.384185791015625e-07 ;  /* 0x00000004ff1e7435 */ /* 0x000fe200000001ff */
[----:B------:R-:W-:Y:S02]  /*0030*/  ULDC.64 UR4, c[0x0][0x118] ;  /* 0x0000460000047ab9 */ /* 0x000fe40000000a00 */
[----:B------:R-:W1:Y:S01]  /*0040*/  S2R R35, SR_CTAID.X ;  /* 0x0000000000237919 */ /* 0x000e620000002500 */
[C---:B0-----:R-:W-:Y:S02]  /*0050*/  SHF.L.U32 R0, R28.reuse, 0x1, RZ ;  /* 0x000000011c007819 */ /* 0x041fe400000006ff */
[----:B------:R-:W-:Y:S02]  /*0060*/  LOP3.LUT R3, R28, 0xff, RZ, 0xc0, !PT ;  /* 0x000000ff1c037812 */ /* 0x000fe400078ec0ff */
[----:B------:R-:W-:Y:S01]  /*0070*/  LOP3.LUT R2, R0, 0x1fe, RZ, 0xc0, !PT ;  /* 0x000001fe00027812 */ /* 0x000fe200078ec0ff */
[----:B------:R-:W-:-:S03]  /*0080*/  HFMA2.MMA R0, -RZ, RZ, 0, 1.1920928955078125e-07 ;  /* 0x00000002ff007435 */ /* 0x000fc600000001ff */
[----:B-1----:R-:W-:-:S07]  /*0090*/  LEA R31, R35, R2, 0xb ;  /* 0x00000002231f7211 */ /* 0x002fce00078e58ff */
[----:B------:R-:W-:-:S04]  /*00a0*/  IMAD.WIDE R18, R31, R0, c[0x0][0x160] ;  /* 0x000058001f127625 */ /* 0x000fc800078e0200 */
[CC--:B------:R-:W-:Y:S01]  /*00b0*/  IMAD.WIDE R4, R31.reuse, R0.reuse, c[0x0][0x168] ;  /* 0x00005a001f047625 */ /* 0x0c0fe200078e0200 */
[----:B------:R-:W2:Y:S04]  /*00c0*/  LDG.E.EL R23, [R18.64] ;  /* 0x0000000412177981 */ /* 0x000ea8000c2e1900 */
[----:B------:R-:W3:Y:S01]  /*00d0*/  LDG.E.EL R25, [R4.64] ;  /* 0x0000000404197981 */ /* 0x000ee2000c2e1900 */
[----:B------:R-:W-:-:S04]  /*00e0*/  IMAD.WIDE R14, R31, R0, c[0x0][0x178] ;  /* 0x00005e001f0e7625 */ /* 0x000fc800078e0200 */
[----:B------:R-:W-:Y:S01]  /*00f0*/  IMAD.WIDE R16, R31, R0, c[0x0][0x180] ;  /* 0x000060001f107625 */ /* 0x000fe200078e0200 */
[----:B------:R-:W4:Y:S03]  /*0100*/  LDG.E.EL R21, [R14.64] ;  /* 0x000000040e157981 */ /* 0x000f26000c2e1900 */
[----:B------:R-:W-:Y:S01]  /*0110*/  IMAD.WIDE.U32 R2, R3, R30, c[0x0][0x170] ;  /* 0x00005c0003027625 */ /* 0x000fe200078e001e */
[----:B------:R-:W5:Y:S01]  /*0120*/  LDG.E.EL R20, [R16.64] ;  /* 0x0000000410147981 */ /* 0x000f62000c2e1900 */
[----:B------:R-:W-:-:S03]  /*0130*/  IADD3 R33, R31, 0x200, RZ ;  /* 0x000002001f217810 */ /* 0x000fc60007ffe0ff */
[----:B------:R-:W5:Y:S02]  /*0140*/  LDG.E.EL R22, [R2.64] ;  /* 0x0000000402167981 */ /* 0x000f64000c2e1900 */
[CC--:B------:R-:W-:Y:S02]  /*0150*/  IMAD.WIDE R12, R33.reuse, R0.reuse, c[0x0][0x160] ;  /* 0x00005800210c7625 */ /* 0x0c0fe400078e0200 */
[----:B------:R-:W5:Y:S02]  /*0160*/  LDG.E.EL R37, [R2.64+0x400] ;  /* 0x0004000402257981 */ /* 0x000f64000c2e1900 */
[CC--:B------:R-:W-:Y:S02]  /*0170*/  IMAD.WIDE R6, R33.reuse, R0.reuse, c[0x0][0x168] ;  /* 0x00005a0021067625 */ /* 0x0c0fe400078e0200 */
[----:B------:R-:W5:Y:S02]  /*0180*/  LDG.E.EL R34, [R12.64] ;  /* 0x000000040c227981 */ /* 0x000f64000c2e1900 */
[----:B------:R-:W-:-:S02]  /*0190*/  IMAD.WIDE R8, R33, R0, c[0x0][0x178] ;  /* 0x00005e0021087625 */ /* 0x000fc400078e0200 */
[----:B------:R-:W5:Y:S02]  /*01a0*/  LDG.E.EL R40, [R6.64] ;  /* 0x0000000406287981 */ /* 0x000f64000c2e1900 */
[----:B------:R-:W-:Y:S02]  /*01b0*/  IMAD.WIDE R10, R33, R0, c[0x0][0x180] ;  /* 0x00006000210a7625 */ /* 0x000fe400078e0200 */
[----:B------:R-:W5:Y:S04]  /*01c0*/  LDG.E.EL R36, [R8.64] ;  /* 0x0000000408247981 */ /* 0x000f68000c2e1900 */
[----:B------:R-:W5:Y:S01]  /*01d0*/  LDG.E.EL R39, [R10.64] ;  /* 0x000000040a277981 */ /* 0x000f62000c2e1900 */
[----:B------:R-:W-:Y:S02]  /*01e0*/  IADD3 R29, R31, 0x600, RZ ;  /* 0x000006001f1d7810 */ /* 0x000fe40007ffe0ff */
[----:B--2---:R-:W-:-:S02]  /*01f0*/  SHF.L.U32 R24, R23, 0x10, RZ ;  /* 0x0000001017187819 */ /* 0x004fc400000006ff */
[C---:B---3--:R-:W-:Y:S02]  /*0200*/  SHF.L.U32 R27, R25.reuse, 0x10, RZ ;  /* 0x00000010191b7819 */ /* 0x048fe400000006ff */
[----:B------:R-:W-:Y:S02]  /*0210*/  PRMT R25, R25, 0x7632, R25 ;  /* 0x0000763219197816 */ /* 0x000fe40000000019 */
[----:B------:R-:W-:Y:S01]  /*0220*/  PRMT R23, R23, 0x7632, R23 ;  /* 0x0000763217177816 */ /* 0x000fe20000000017 */
[----:B------:R-:W-:Y:S01]  /*0230*/  FADD R38, R24, R27 ;  /* 0x0000001b18267221 */ /* 0x000fe20000000000 */
[----:B----4-:R-:W-:Y:S01]  /*0240*/  SHF.L.U32 R26, R21, 0x10, RZ ;  /* 0x00000010151a7819 */ /* 0x010fe200000006ff */
[----:B------:R-:W-:Y:S01]  /*0250*/  IMAD.U32 R24, R25, 0x10000, RZ ;  /* 0x0001000019187824 */ /* 0x000fe200078e00ff */
[----:B------:R-:W-:Y:S02]  /*0260*/  PRMT R21, R21, 0x7632, R21 ;  /* 0x0000763215157816 */ /* 0x000fe40000000015 */
[----:B-----5:R-:W-:-:S02]  /*0270*/  SHF.L.U32 R25, R20, 0x10, RZ ;  /* 0x0000001014197819 */ /* 0x020fc400000006ff */
[----:B------:R-:W-:Y:S02]  /*0280*/  PRMT R20, R20, 0x7632, R20 ;  /* 0x0000763214147816 */ /* 0x000fe40000000014 */
[C---:B------:R-:W-:Y:S02]  /*0290*/  SHF.L.U32 R41, R22.reuse, 0x10, RZ ;  /* 0x0000001016297819 */ /* 0x040fe400000006ff */
[----:B------:R-:W-:Y:S02]  /*02a0*/  SHF.L.U32 R23, R23, 0x10, RZ ;  /* 0x0000001017177819 */ /* 0x000fe400000006ff */
[----:B------:R-:W-:Y:S02]  /*02b0*/  PRMT R22, R22, 0x7632, R22 ;  /* 0x0000763216167816 */ /* 0x000fe40000000016 */
[----:B------:R-:W-:Y:S02]  /*02c0*/  SHF.L.U32 R42, R21, 0x10, RZ ;  /* 0x00000010152a7819 */ /* 0x000fe400000006ff */
[----:B------:R-:W-:Y:S01]  /*02d0*/  SHF.L.U32 R43, R20, 0x10, RZ ;  /* 0x00000010142b7819 */ /* 0x000fe200000006ff */
[----:B------:R-:W-:Y:S01]  /*02e0*/  IMAD.WIDE R20, R29, R0, c[0x0][0x168] ;  /* 0x00005a001d147625 */ /* 0x000fe200078e0200 */
[----:B------:R-:W-:-:S03]  /*02f0*/  SHF.L.U32 R22, R22, 0x10, RZ ;  /* 0x0000001016167819 */ /* 0x000fc600000006ff */
[----:B------:R-:W-:Y:S02]  /*0300*/  FADD R23, R23, R24 ;  /* 0x0000001817177221 */ /* 0x000fe40000000000 */
[----:B------:R-:W-:Y:S02]  /*0310*/  FADD R26, R26, R25 ;  /* 0x000000191a1a7221 */ /* 0x000fe40000000000 */
[----:B------:R-:W-:Y:S01]  /*0320*/  IMAD.WIDE R24, R29, R0, c[0x0][0x160] ;  /* 0x000058001d187625 */ /* 0x000fe200078e0200 */
[----:B------:R-:W-:-:S03]  /*0330*/  SHF.L.U32 R45, R34, 0x10, RZ ;  /* 0x00000010222d7819 */ /* 0x000fc600000006ff */
[----:B------:R-:W-:Y:S01]  /*0340*/  FMUL R41, R41, R38 ;  /* 0x0000002629297220 */ /* 0x000fe20000400000 */
[----:B------:R0:W2:Y:S01]  /*0350*/  LDG.E.EL R27, [R24.64] ;  /* 0x00000004181b7981 */ /* 0x0000a2000c2e1900 */
[----:B------:R-:W-:Y:S02]  /*0360*/  FMUL R44, R22, R23 ;  /* 0x00000017162c7220 */ /* 0x000fe40000400000 */
[----:B------:R-:W-:Y:S01]  /*0370*/  FADD R43, R42, R43 ;  /* 0x0000002b2a2b7221 */ /* 0x000fe20000000000 */
[----:B------:R1:W3:Y:S01]  /*0380*/  LDG.E.EL R38, [R20.64] ;  /* 0x0000000414267981 */ /* 0x0002e2000c2e1900 */
[----:B------:R-:W-:Y:S01]  /*0390*/  IMAD.WIDE R22, R29, R0, c[0x0][0x178] ;  /* 0x00005e001d167625 */ /* 0x000fe200078e0200 */
[----:B------:R-:W-:-:S03]  /*03a0*/  PRMT R34, R34, 0x7632, R34 ;  /* 0x0000763222227816 */ /* 0x000fc60000000022 */
[----:B------:R-:W-:Y:S01]  /*03b0*/  FFMA R42, R44, R43, RZ ;  /* 0x0000002b2c2a7223 */ /* 0x000fe200000000ff */
[----:B0-----:R-:W-:Y:S01]  /*03c0*/  SHF.L.U32 R24, R37, 0x10, RZ ;  /* 0x0000001025187819 */ /* 0x001fe200000006ff */
[----:B-1----:R-:W-:Y:S01]  /*03d0*/  IMAD.U32 R20, R40, 0x10000, RZ ;  /* 0x0001000028147824 */ /* 0x002fe200078e00ff */
[----:B------:R-:W-:Y:S02]  /*03e0*/  SHF.L.U32 R21, R36, 0x10, RZ ;  /* 0x0000001024157819 */ /* 0x000fe400000006ff */
[----:B------:R-:W-:Y:S01]  /*03f0*/  SHF.L.U32 R44, R39, 0x10, RZ ;  /* 0x00000010272c7819 */ /* 0x000fe200000006ff */
[----:B------:R-:W-:Y:S01]  /*0400*/  FADD R45, R45, R20 ;  /* 0x000000142d2d7221 */ /* 0x000fe20000000000 */
[----:B------:R-:W-:Y:S01]  /*0410*/  PRMT R40, R40, 0x7632, R40 ;  /* 0x0000763228287816 */ /* 0x000fe20000000028 */
[----:B------:R-:W-:Y:S02]  /*0420*/  FFMA R41, R41, R26, RZ ;  /* 0x0000001a29297223 */ /* 0x000fe400000000ff */
[----:B------:R0:W4:Y:S01]  /*0430*/  LDG.E.EL R26, [R22.64] ;  /* 0x00000004161a7981 */ /* 0x000122000c2e1900 */
[----:B------:R-:W-:-:S02]  /*0440*/  FMUL R20, R24, R45 ;  /* 0x0000002d18147220 */ /* 0x000fc40000400000 */
[----:B------:R-:W-:Y:S01]  /*0450*/  IMAD.WIDE R24, R29, R0, c[0x0][0x180] ;  /* 0x000060001d187625 */ /* 0x000fe200078e0200 */
[----:B------:R-:W-:-:S03]  /*0460*/  IADD3 R29, R31, 0x400, RZ ;  /* 0x000004001f1d7810 */ /* 0x000fc60007ffe0ff */
[----:B------:R-:W-:Y:S01]  /*0470*/  FADD R21, R21, R44 ;  /* 0x0000002c15157221 */ /* 0x000fe20000000000 */
[----:B------:R-:W-:Y:S01]  /*0480*/  PRMT R36, R36, 0x7632, R36 ;  /* 0x0000763224247816 */ /* 0x000fe20000000024 */
[----:B------:R1:W5:Y:S01]  /*0490*/  LDG.E.EL R24, [R24.64] ;  /* 0x0000000418187981 */ /* 0x000362000c2e1900 */
[----:B0-----:R-:W-:Y:S02]  /*04a0*/  SHF.L.U32 R22, R34, 0x10, RZ ;  /* 0x0000001022167819 */ /* 0x001fe400000006ff */
[----:B------:R-:W-:Y:S01]  /*04b0*/  SHF.L.U32 R23, R40, 0x10, RZ ;  /* 0x0000001028177819 */ /* 0x000fe200000006ff */
[----:B------:R-:W-:Y:S02]  /*04c0*/  FFMA R34, R20, R21, R41 ;  /* 0x0000001514227223 */ /* 0x000fe40000000029 */
[----:B------:R-:W-:-:S04]  /*04d0*/  IMAD.WIDE R20, R29, R0, c[0x0][0x160] ;  /* 0x000058001d147625 */ /* 0x000fc800078e0200 */
[----:B------:R-:W-:Y:S01]  /*04e0*/  FADD R44, R22, R23 ;  /* 0x00000017162c7221 */ /* 0x000fe20000000000 */
[----:B------:R-:W4:Y:S01]  /*04f0*/  LDG.E.EL R41, [R20.64] ;  /* 0x0000000414297981 */ /* 0x000f22000c2e1900 */
[----:B------:R-:W-:Y:S01]  /*0500*/  IMAD.WIDE R22, R29, R0, c[0x0][0x168] ;  /* 0x00005a001d167625 */ /* 0x000fe200078e0200 */
[----:B------:R-:W-:Y:S02]  /*0510*/  PRMT R39, R39, 0x7632, R39 ;  /* 0x0000763227277816 */ /* 0x000fe40000000027 */
[----:B------:R-:W-:Y:S01]  /*0520*/  SHF.L.U32 R36, R36, 0x10, RZ ;  /* 0x0000001024247819 */ /* 0x000fe200000006ff */
[----:B-1----:R-:W5:Y:S04]  /*0530*/  LDG.E.EL R25, [R2.64+0x800] ;  /* 0x0008000402197981 */ /* 0x002f68000c2e1900 */
[----:B------:R-:W5:Y:S01]  /*0540*/  LDG.E.EL R40, [R22.64] ;  /* 0x0000000416287981 */ /* 0x000f62000c2e1900 */
[----:B------:R-:W-:-:S04]  /*0550*/  IMAD.U32 R39, R39, 0x10000, RZ ;  /* 0x0001000027277824 */ /* 0x000fc800078e00ff */
[----:B------:R-:W-:Y:S02]  /*0560*/  FADD R39, R36, R39 ;  /* 0x0000002724277221 */ /* 0x000fe40000000000 */
[----:B------:R-:W5:Y:S01]  /*0570*/  LDG.E.EL R36, [R2.64+0xc00] ;  /* 0x000c000402247981 */ /* 0x000f62000c2e1900 */
[----:B------:R-:W-:-:S04]  /*0580*/  PRMT R37, R37, 0x7632, R37 ;  /* 0x0000763225257816 */ /* 0x000fc80000000025 */
[----:B------:R-:W-:-:S05]  /*0590*/  SHF.L.U32 R37, R37, 0x10, RZ ;  /* 0x0000001025257819 */ /* 0x000fca00000006ff */
[----:B------:R-:W-:-:S04]  /*05a0*/  FMUL R37, R37, R44 ;  /* 0x0000002c25257220 */ /* 0x000fc80000400000 */
[--C-:B------:R-:W-:Y:S01]  /*05b0*/  FFMA R37, R37, R39, R42.reuse ;  /* 0x0000002725257223 */ /* 0x100fe2000000002a */
[----:B--2---:R-:W-:Y:S02]  /*05c0*/  PRMT R39, R27, 0x7632, R39 ;  /* 0x000076321b277816 */ /* 0x004fe40000000027 */
[C---:B---3--:R-:W-:Y:S02]  /*05d0*/  PRMT R42, R38.reuse, 0x7632, R42 ;  /* 0x00007632262a7816 */ /* 0x048fe4000000002a */
[----:B------:R-:W-:Y:S02]  /*05e0*/  SHF.L.U32 R44, R38, 0x10, RZ ;  /* 0x00000010262c7819 */ /* 0x000fe400000006ff */
[----:B------:R-:W-:Y:S02]  /*05f0*/  SHF.L.U32 R38, R39, 0x10, RZ ;  /* 0x0000001027267819 */ /* 0x000fe400000006ff */
[----:B------:R-:W-:-:S05]  /*0600*/  SHF.L.U32 R39, R42, 0x10, RZ ;  /* 0x000000102a277819 */ /* 0x000fca00000006ff */
[----:B------:R-:W-:Y:S01]  /*0610*/  FADD R38, R38, R39 ;  /* 0x0000002726267221 */ /* 0x000fe20000000000 */
[----:B------:R-:W-:-:S05]  /*0620*/  SHF.L.U32 R27, R27, 0x10, RZ ;  /* 0x000000101b1b7819 */ /* 0x000fca00000006ff */
[----:B------:R-:W-:Y:S01]  /*0630*/  FADD R27, R27, R44 ;  /* 0x0000002c1b1b7221 */ /* 0x000fe20000000000 */
[C---:B----4-:R-:W-:Y:S02]  /*0640*/  PRMT R39, R41.reuse, 0x7632, R39 ;  /* 0x0000763229277816 */ /* 0x050fe40000000027 */
[----:B------:R-:W-:Y:S02]  /*0650*/  SHF.L.U32 R41, R41, 0x10, RZ ;  /* 0x0000001029297819 */ /* 0x000fe400000006ff */
[----:B------:R-:W-:Y:S02]  /*0660*/  SHF.L.U32 R39, R39, 0x10, RZ ;  /* 0x0000001027277819 */ /* 0x000fe400000006ff */
[C---:B-----5:R-:W-:Y:S02]  /*0670*/  PRMT R42, R40.reuse, 0x7632, R42 ;  /* 0x00007632282a7816 */ /* 0x060fe4000000002a */
[----:B------:R-:W-:-:S03]  /*0680*/  SHF.L.U32 R40, R40, 0x10, RZ ;  /* 0x0000001028287819 */ /* 0x000fc600000006ff */
[----:B------:R-:W-:Y:S02]  /*0690*/  IMAD.U32 R42, R42, 0x10000, RZ ;  /* 0x000100002a2a7824 */ /* 0x000fe400078e00ff */
[----:B------:R-:W-:Y:S01]  /*06a0*/  FADD R41, R41, R40 ;  /* 0x0000002829297221 */ /* 0x000fe20000000000 */
[----:B------:R-:W-:Y:S01]  /*06b0*/  SHF.L.U32 R40, R24, 0x10, RZ ;  /* 0x0000001018287819 */ /* 0x000fe200000006ff */
[----:B------:R-:W-:Y:S01]  /*06c0*/  FADD R42, R39, R42 ;  /* 0x0000002a272a7221 */ /* 0x000fe20000000000 */
[----:B------:R-:W-:Y:S02]  /*06d0*/  SHF.L.U32 R39, R26, 0x10, RZ ;  /* 0x000000101a277819 */ /* 0x000fe400000006ff */
[----:B------:R-:W-:-:S03]  /*06e0*/  PRMT R24, R24, 0x7632, R24 ;  /* 0x0000763218187816 */ /* 0x000fc60000000018 */
[--C-:B------:R-:W-:Y:S01]  /*06f0*/  FADD R39, R39, R40.reuse ;  /* 0x0000002827277221 */ /* 0x100fe20000000000 */
[C---:B------:R-:W-:Y:S02]  /*0700*/  PRMT R40, R25.reuse, 0x7632, R40 ;  /* 0x0000763219287816 */ /* 0x040fe40000000028 */
[----:B------:R-:W-:Y:S02]  /*0710*/  PRMT R26, R26, 0x7632, R26 ;  /* 0x000076321a1a7816 */ /* 0x000fe4000000001a */
[----:B------:R-:W-:Y:S02]  /*0720*/  SHF.L.U32 R43, R24, 0x10, RZ ;  /* 0x00000010182b7819 */ /* 0x000fe400000006ff */
[----:B------:R-:W-:Y:S02]  /*0730*/  SHF.L.U32 R24, R25, 0x10, RZ ;  /* 0x0000001019187819 */ /* 0x000fe400000006ff */
[----:B------:R-:W-:Y:S02]  /*0740*/  SHF.L.U32 R25, R40, 0x10, RZ ;  /* 0x0000001028197819 */ /* 0x000fe400000006ff */
[----:B------:R-:W-:-:S02]  /*0750*/  SHF.L.U32 R26, R26, 0x10, RZ ;  /* 0x000000101a1a7819 */ /* 0x000fc400000006ff */
[----:B------:R-:W-:Y:S01]  /*0760*/  SHF.L.U32 R44, R36, 0x10, RZ ;  /* 0x00000010242c7819 */ /* 0x000fe200000006ff */
[----:B------:R-:W-:Y:S02]  /*0770*/  FMUL R41, R24, R41 ;  /* 0x0000002918297220 */ /* 0x000fe40000400000 */
[----:B------:R-:W-:Y:S02]  /*0780*/  FMUL R42, R25, R42 ;  /* 0x0000002a192a7220 */ /* 0x000fe40000400000 */
[----:B------:R-:W-:Y:S02]  /*0790*/  FADD R40, R26, R43 ;  /* 0x0000002b1a287221 */ /* 0x000fe40000000000 */
[----:B------:R-:W-:-:S04]  /*07a0*/  IMAD.WIDE R24, R29, R0, c[0x0][0x180] ;  /* 0x000060001d187625 */ /* 0x000fc800078e0200 */
[----:B------:R-:W-:Y:S02]  /*07b0*/  FMUL R44, R44, R27 ;  /* 0x0000001b2c2c7220 */ /* 0x000fe40000400000 */
[----:B------:R-:W-:Y:S01]  /*07c0*/  IMAD.WIDE R26, R29, R0, c[0x0][0x178] ;  /* 0x00005e001d1a7625 */ /* 0x000fe200078e0200 */
[----:B------:R-:W2:Y:S04]  /*07d0*/  LDG.E.EL R24, [R24.64] ;  /* 0x0000000418187981 */ /* 0x000ea8000c2e1900 */
[----:B------:R-:W3:Y:S01]  /*07e0*/  LDG.E.EL R43, [R26.64] ;  /* 0x000000041a2b7981 */ /* 0x000ee2000c2e1900 */
[----:B------:R-:W-:-:S05]  /*07f0*/  PRMT R36, R36, 0x7632, R36 ;  /* 0x0000763224247816 */ /* 0x000fca0000000024 */
[----:B------:R-:W-:-:S04]  /*0800*/  IMAD.U32 R45, R36, 0x10000, RZ ;  /* 0x00010000242d7824 */ /* 0x000fc800078e00ff */
[----:B------:R-:W-:Y:S01]  /*0810*/  FMUL R45, R45, R38 ;  /* 0x000000262d2d7220 */ /* 0x000fe20000400000 */
[C---:B------:R-:W-:Y:S02]  /*0820*/  LOP3.LUT P0, RZ, R28.reuse, 0x1f, RZ, 0xc0, !PT ;  /* 0x0000001f1cff7812 */ /* 0x040fe4000780c0ff */
[----:B------:R-:W-:Y:S02]  /*0830*/  ISETP.GE.AND P1, PT, R28, 0x8, PT ;  /* 0x000000081c00780c */ /* 0x000fe40003f26270 */
[----:B--2---:R-:W-:Y:S02]  /*0840*/  SHF.L.U32 R38, R24, 0x10, RZ ;  /* 0x0000001018267819 */ /* 0x004fe400000006ff */
[C---:B---3--:R-:W-:Y:S02]  /*0850*/  SHF.L.U32 R36, R43.reuse, 0x10, RZ ;  /* 0x000000102b247819 */ /* 0x048fe400000006ff */
[----:B------:R-:W-:-:S03]  /*0860*/  PRMT R43, R43, 0x7632, R43 ;  /* 0x000076322b2b7816 */ /* 0x000fc6000000002b */
[--C-:B------:R-:W-:Y:S01]  /*0870*/  FADD R36, R36, R38.reuse ;  /* 0x0000002624247221 */ /* 0x100fe20000000000 */
[----:B------:R-:W-:Y:S02]  /*0880*/  PRMT R38, R24, 0x7632, R38 ;  /* 0x0000763218267816 */ /* 0x000fe40000000026 */
[----:B------:R-:W-:Y:S02]  /*0890*/  SHF.L.U32 R43, R43, 0x10, RZ ;  /* 0x000000102b2b7819 */ /* 0x000fe400000006ff */
[----:B------:R-:W-:Y:S01]  /*08a0*/  SHF.L.U32 R38, R38, 0x10, RZ ;  /* 0x0000001026267819 */ /* 0x000fe200000006ff */
[----:B------:R-:W-:-:S04]  /*08b0*/  FFMA R34, R41, R36, R34 ;  /* 0x0000002429227223 */ /* 0x000fc80000000022 */
[----:B------:R-:W-:-:S04]  /*08c0*/  FADD R38, R43, R38 ;  /* 0x000000262b267221 */ /* 0x000fc80000000000 */
[----:B------:R-:W-:Y:S02]  /*08d0*/  FFMA R37, R42, R38, R37 ;  /* 0x000000262a257223 */ /* 0x000fe40000000025 */
[----:B------:R-:W-:Y:S02]  /*08e0*/  FFMA R39, R44, R39, R34 ;  /* 0x000000272c277223 */ /* 0x000fe40000000022 */
[----:B------:R-:W-:-:S04]  /*08f0*/  FFMA R40, R45, R40, R37 ;  /* 0x000000282d287223 */ /* 0x000fc80000000025 */
[----:B------:R-:W-:-:S05]  /*0900*/  FADD R39, R39, R40 ;  /* 0x0000002827277221 */ /* 0x000fca0000000000 */
[----:B------:R-:W0:Y:S02]  /*0910*/  SHFL.BFLY PT, R24, R39, 0x10, 0x1f ;  /* 0x0e001f0027187f89 */ /* 0x000e2400000e0000 */
[----:B0-----:R-:W-:-:S05]  /*0920*/  FADD R24, R39, R24 ;  /* 0x0000001827187221 */ /* 0x001fca0000000000 */
[----:B------:R-:W0:Y:S02]  /*0930*/  SHFL.BFLY PT, R25, R24, 0x8, 0x1f ;  /* 0x0d001f0018197f89 */ /* 0x000e2400000e0000 */
[----:B0-----:R-:W-:-:S05]  /*0940*/  FADD R25, R24, R25 ;  /* 0x0000001918197221 */ /* 0x001fca0000000000 */
[----:B------:R-:W0:Y:S02]  /*0950*/  SHFL.BFLY PT, R34, R25, 0x4, 0x1f ;  /* 0x0c801f0019227f89 */ /* 0x000e2400000e0000 */
[----:B0-----:R-:W-:-:S05]  /*0960*/  FADD R34, R25, R34 ;  /* 0x0000002219227221 */ /* 0x001fca0000000000 */
[----:B------:R-:W0:Y:S02]  /*0970*/  SHFL.BFLY PT, R37, R34, 0x2, 0x1f ;  /* 0x0c401f0022257f89 */ /* 0x000e2400000e0000 */
[----:B0-----:R-:W-:-:S05]  /*0980*/  FADD R37, R34, R37 ;  /* 0x0000002522257221 */ /* 0x001fca0000000000 */
[----:B------:R-:W0:Y:S01]  /*0990*/  SHFL.BFLY PT, R36, R37, 0x1, 0x1f ;  /* 0x0c201f0025247f89 */ /* 0x000e2200000e0000 */
[----:B------:R-:W-:-:S04]  /*09a0*/  SHF.R.U32.HI R38, RZ, 0x3, R28 ;  /* 0x00000003ff267819 */ /* 0x000fc8000001161c */
[----:B------:R-:W-:Y:S01]  /*09b0*/  LOP3.LUT R39, R38, 0x1c, RZ, 0xc0, !PT ;  /* 0x0000001c26277812 */ /* 0x000fe200078ec0ff */
[----:B0-----:R-:W-:-:S05]  /*09c0*/  FADD R36, R37, R36 ;  /* 0x0000002425247221 */ /* 0x001fca0000000000 */
[----:B------:R-:W-:Y:S04]  /*09d0*/  @!P0 STS [R39], R36 ;  /* 0x0000002427008388 */ /* 0x000fe80000000800 */
[----:B------:R-:W-:Y:S06]  /*09e0*/  BAR.SYNC.DEFER_BLOCKING 0x0 ;  /* 0x0000000000007b1d */ /* 0x000fec0000010000 */
[----:B------:R-:W0:Y:S04]  /*09f0*/  @!P1 LDS R32, [R28.X4] ;  /* 0x000000001c209984 */ /* 0x000e280000004800 */
[----:B0-----:R-:W0:Y:S02]  /*0a00*/  SHFL.BFLY PT, R25, R32, 0x4, 0x1f ;  /* 0x0c801f0020197f89 */ /* 0x001e2400000e0000 */
[----:B0-----:R-:W-:-:S05]  /*0a10*/  FADD R25, R32, R25 ;  /* 0x0000001920197221 */ /* 0x001fca0000000000 */
[----:B------:R-:W0:Y:S01]  /*0a20*/  SHFL.BFLY PT, R24, R25, 0x2, 0x1f ;  /* 0x0c401f0019187f89 */ /* 0x000e2200000e0000 */
[----:B------:R-:W-:Y:S01]  /*0a30*/  LOP3.LUT P0, RZ, R28, 0x7, RZ, 0xc0, !PT ;  /* 0x000000071cff7812 */ /* 0x000fe2000780c0ff */
[----:B0-----:R-:W-:-:S05]  /*0a40*/  FADD R24, R25, R24 ;  /* 0x0000001819187221 */ /* 0x001fca0000000000 */
[----:B------:R-:W0:Y:S01]  /*0a50*/  SHFL.BFLY PT, R37, R24, 0x1, 0x1f ;  /* 0x0c201f0018257f89 */ /* 0x000e2200000e0000 */
[----:B------:R-:W-:Y:S01]  /*0a60*/  ISETP.LT.AND P0, PT, R28, 0x8, !P0 ;  /* 0x000000081c00780c */ /* 0x000fe20004701270 */
[----:B0-----:R-:W-:-:S12]  /*0a70*/  FADD R41, R24, R37 ;  /* 0x0000002518297221 */ /* 0x001fd80000000000 */
[----:B------:R-:W-:Y:S04]  /*0a80*/  @P0 STS [R28.X4], R41 ;  /* 0x000000291c000388 */ /* 0x000fe80000004800 */
[----:B------:R-:W-:Y:S01]  /*0a90*/  BAR.SYNC.DEFER_BLOCKING 0x0 ;  /* 0x0000000000007b1d */ /* 0x000fe20000010000 */
[----:B------:R-:W-:-:S04]  /*0aa0*/  IMAD.WIDE R34, R35, R30, c[0x0][0x190] ;  /* 0x0000640023227625 */ /* 0x000fc800078e021e */
[----:B------:R-:W-:Y:S01]  /*0ab0*/  IMAD.WIDE R36, R31, R0, c[0x0][0x188] ;  /* 0x000062001f247625 */ /* 0x000fe200078e0200 */
[----:B------:R-:W2:Y:S04]  /*0ac0*/  LDG.E.EF R18, [R18.64] ;  /* 0x0000000412127981 */ /* 0x000ea8000c0e1900 */
[----:B------:R-:W3:Y:S04]  /*0ad0*/  LDG.E.EF R4, [R4.64] ;  /* 0x0000000404047981 */ /* 0x000ee8000c0e1900 */
[----:B------:R-:W4:Y:S04]  /*0ae0*/  LDG.E.EF R14, [R14.64] ;  /* 0x000000040e0e7981 */ /* 0x000f28000c0e1900 */
[----:B------:R-:W5:Y:S04]  /*0af0*/  LDG.E.EF R16, [R16.64] ;  /* 0x0000000410107981 */ /* 0x000f68000c0e1900 */
[----:B------:R-:W5:Y:S04]  /*0b00*/  LDG.E.EL R24, [R34.64] ;  /* 0x0000000422187981 */ /* 0x000f68000c2e1900 */
[----:B------:R-:W5:Y:S04]  /*0b10*/  LDG.E.EL R30, [R2.64] ;  /* 0x00000004021e7981 */ /* 0x000f68000c2e1900 */
[----:B------:R-:W5:Y:S04]  /*0b20*/  LDG.E.EF R25, [R36.64] ;  /* 0x0000000424197981 */ /* 0x000f68000c0e1900 */
[----:B------:R-:W0:Y:S02]  /*0b30*/  LDS R32, [RZ] ;  /* 0x00000000ff207984 */ /* 0x000e240000000800 */
[----:B0-----:R-:W-:Y:S01]  /*0b40*/  FMUL R32, R32, -0.5 ;  /* 0xbf00000020207820 */ /* 0x001fe20000400000 */
[----:B--2---:R-:W-:-:S02]  /*0b50*/  SHF.L.U32 R28, R18, 0x10, RZ ;  /* 0x00000010121c7819 */ /* 0x004fc400000006ff */
[----:B---3--:R-:W-:Y:S02]  /*0b60*/  SHF.L.U32 R39, R4, 0x10, RZ ;  /* 0x0000001004277819 */ /* 0x008fe400000006ff */
[----:B----4-:R-:W-:Y:S02]  /*0b70*/  PRMT R18, R14, 0x7632, R18 ;  /* 0x000076320e127816 */ /* 0x010fe40000000012 */
[----:B-----5:R-:W-:Y:S02]  /*0b80*/  PRMT R4, R16, 0x7632, R4 ;  /* 0x0000763210047816 */ /* 0x020fe40000000004 */
[----:B------:R-:W-:Y:S02]  /*0b90*/  SHF.L.U32 R19, R14, 0x10, RZ ;  /* 0x000000100e137819 */ /* 0x000fe400000006ff */
[----:B------:R-:W-:Y:S01]  /*0ba0*/  SHF.L.U32 R14, R18, 0x10, RZ ;  /* 0x00000010120e7819 */ /* 0x000fe200000006ff */
[----:B------:R-:W-:Y:S01]  /*0bb0*/  FMUL R15, R24, R24 ;  /* 0x00000018180f7220 */ /* 0x000fe20000400000 */
[----:B------:R-:W-:Y:S01]  /*0bc0*/  SHF.L.U32 R17, R4, 0x10, RZ ;  /* 0x0000001004117819 */ /* 0x000fe200000006ff */
[----:B------:R-:W-:Y:S01]  /*0bd0*/  IMAD.U32 R16, R16, 0x10000, RZ ;  /* 0x0001000010107824 */ /* 0x000fe200078e00ff */
[----:B------:R-:W-:Y:S01]  /*0be0*/  PRMT R18, R18, 0x7632, R18 ;  /* 0x0000763212127816 */ /* 0x000fe20000000012 */
[----:B------:R-:W-:-:S02]  /*0bf0*/  FMUL R15, R24, R15 ;  /* 0x0000000f180f7220 */ /* 0x000fc40000400000 */
[----:B------:R-:W-:Y:S01]  /*0c00*/  FADD R17, R14, R17 ;  /* 0x000000110e117221 */ /* 0x000fe20000000000 */
[----:B------:R-:W-:Y:S01]  /*0c10*/  PRMT R14, R4, 0x7632, R14 ;  /* 0x00007632040e7816 */ /* 0x000fe2000000000e */
[--C-:B------:R-:W-:Y:S01]  /*0c20*/  FADD R19, R19, R16.reuse ;  /* 0x0000001013137221 */ /* 0x100fe20000000000 */
[----:B------:R-:W-:Y:S01]  /*0c30*/  PRMT R16, R30, 0x7632, R16 ;  /* 0x000076321e107816 */ /* 0x000fe20000000010 */
[----:B------:R-:W-:Y:S01]  /*0c40*/  FMUL R4, R32, R15 ;  /* 0x0000000f20047220 */ /* 0x000fe20000400000 */
[----:B------:R-:W-:Y:S02]  /*0c50*/  SHF.L.U32 R18, R18, 0x10, RZ ;  /* 0x0000001012127819 */ /* 0x000fe400000006ff */
[----:B------:R-:W-:Y:S01]  /*0c60*/  SHF.L.U32 R15, R14, 0x10, RZ ;  /* 0x000000100e0f7819 */ /* 0x000fe200000006ff */
[----:B------:R-:W-:Y:S01]  /*0c70*/  FADD R5, R28, R39 ;  /* 0x000000271c057221 */ /* 0x000fe20000000000 */
[----:B------:R-:W-:Y:S01]  /*0c80*/  SHF.L.U32 R30, R30, 0x10, RZ ;  /* 0x000000101e1e7819 */ /* 0x000fe200000006ff */
[----:B------:R-:W-:Y:S01]  /*0c90*/  FADD R19, R19, R19 ;  /* 0x0000001313137221 */ /* 0x000fe20000000000 */
[----:B------:R-:W-:Y:S01]  /*0ca0*/  SHF.L.U32 R16, R16, 0x10, RZ ;  /* 0x0000001010107819 */ /* 0x000fe200000006ff */
[----:B------:R-:W-:-:S02]  /*0cb0*/  FMUL R4, R4, 0.00048828125 ;  /* 0x3a00000004047820 */ /* 0x000fc40000400000 */
[----:B------:R-:W-:Y:S02]  /*0cc0*/  FADD R35, R18, R15 ;  /* 0x0000000f12237221 */ /* 0x000fe40000000000 */
[----:B------:R-:W-:Y:S02]  /*0cd0*/  FADD R17, R17, R17 ;  /* 0x0000001111117221 */ /* 0x000fe40000000000 */
[----:B------:R-:W-:Y:S01]  /*0ce0*/  FMUL R15, R30, R5 ;  /* 0x000000051e0f7220 */ /* 0x000fe20000400000 */
[C---:B------:R-:W-:Y:S01]  /*0cf0*/  PRMT R5, R25.reuse, 0x7632, R5 ;  /* 0x0000763219057816 */ /* 0x040fe20000000005 */
[----:B------:R-:W-:Y:S02]  /*0d00*/  FMUL R19, R4, R19 ;  /* 0x0000001304137220 */ /* 0x000fe40000400000 */
[----:B------:R-:W-:Y:S02]  /*0d10*/  FMUL R35, R16, R35 ;  /* 0x0000002310237220 */ /* 0x000fe40000400000 */
[----:B------:R-:W-:Y:S01]  /*0d20*/  FMUL R17, R4, R17 ;  /* 0x0000001104117220 */ /* 0x000fe20000400000 */
[----:B------:R-:W-:Y:S01]  /*0d30*/  SHF.L.U32 R25, R25, 0x10, RZ ;  /* 0x0000001019197819 */ /* 0x000fe200000006ff */
[C---:B------:R-:W-:Y:S01]  /*0d40*/  FFMA R14, R24.reuse, R15, R19 ;  /* 0x0000000f180e7223 */ /* 0x040fe20000000013 */
[----:B------:R-:W-:Y:S01]  /*0d50*/  SHF.L.U32 R5, R5, 0x10, RZ ;  /* 0x0000001005057819 */ /* 0x000fe200000006ff */
[----:B------:R-:W-:-:S02]  /*0d60*/  FFMA R16, R24, R35, R17 ;  /* 0x0000002318107223 */ /* 0x000fc40000000011 */
[----:B------:R-:W-:Y:S02]  /*0d70*/  FADD R25, R25, R14 ;  /* 0x0000000e19197221 */ /* 0x000fe40000000000 */
[----:B------:R-:W-:Y:S02]  /*0d80*/  FADD R16, R5, R16 ;  /* 0x0000001005107221 */ /* 0x000fe40000000000 */
[----:B------:R-:W-:-:S03]  /*0d90*/  IMAD.WIDE R14, R31, R0, c[0x0][0x198] ;  /* 0x000066001f0e7625 */ /* 0x000fc600078e0200 */
[----:B------:R-:W-:-:S05]  /*0da0*/  F2FP.BF16.PACK_AB R25, R16, R25 ;  /* 0x000000191019723e */ /* 0x000fca00000010ff */
[----:B------:R0:W-:Y:S04]  /*0db0*/  STG.E [R14.64], R25 ;  /* 0x000000190e007986 */ /* 0x0001e8000c101904 */
[----:B------:R-:W2:Y:S04]  /*0dc0*/  LDG.E.EF R8, [R8.64] ;  /* 0x0000000408087981 */ /* 0x000ea8000c0e1900 */
[----:B------:R-:W0:Y:S04]  /*0dd0*/  LDG.E.EF R10, [R10.64] ;  /* 0x000000040a0a7981 */ /* 0x000e28000c0e1900 */
[----:B------:R-:W3:Y:S04]  /*0de0*/  LDG.E.EF R12, [R12.64] ;  /* 0x000000040c0c7981 */ /* 0x000ee8000c0e1900 */
[----:B------:R-:W4:Y:S01]  /*0df0*/  LDG.E.EF R6, [R6.64] ;  /* 0x0000000406067981 */ /* 0x000f22000c0e1900 */
[----:B------:R-:W-:-:S03]  /*0e00*/  IMAD.WIDE R16, R33, R0, c[0x0][0x188] ;  /* 0x0000620021107625 */ /* 0x000fc600078e0200 */
[----:B------:R-:W5:Y:S04]  /*0e10*/  LDG.E.EL R28, [R2.64+0x400] ;  /* 0x00040004021c7981 */ /* 0x000f68000c2e1900 */
[----:B------:R-:W5:Y:S01]  /*0e20*/  LDG.E.EF R5, [R16.64] ;  /* 0x0000000410057981 */ /* 0x000f62000c0e1900 */
[C---:B--2---:R-:W-:Y:S02]  /*0e30*/  SHF.L.U32 R30, R8.reuse, 0x10, RZ ;  /* 0x00000010081e7819 */ /* 0x044fe400000006ff */
[----:B------:R-:W-:Y:S02]  /*0e40*/  PRMT R8, R8, 0x7632, R8 ;  /* 0x0000763208087816 */ /* 0x000fe40000000008 */
[C---:B0-----:R-:W-:Y:S02]  /*0e50*/  SHF.L.U32 R15, R10.reuse, 0x10, RZ ;  /* 0x000000100a0f7819 */ /* 0x041fe400000006ff */
[----:B------:R-:W-:Y:S01]  /*0e60*/  PRMT R10, R10, 0x7632, R10 ;  /* 0x000076320a0a7816 */ /* 0x000fe2000000000a */
[C---:B---3--:R-:W-:Y:S01]  /*0e70*/  IMAD.U32 R18, R12.reuse, 0x10000, RZ ;  /* 0x000100000c127824 */ /* 0x048fe200078e00ff */
[----:B------:R-:W-:-:S02]  /*0e80*/  PRMT R12, R12, 0x7632, R12 ;  /* 0x000076320c0c7816 */ /* 0x000fc4000000000c */
[----:B------:R-:W-:Y:S02]  /*0e90*/  SHF.L.U32 R9, R8, 0x10, RZ ;  /* 0x0000001008097819 */ /* 0x000fe400000006ff */
[C---:B----4-:R-:W-:Y:S02]  /*0ea0*/  SHF.L.U32 R19, R6.reuse, 0x10, RZ ;  /* 0x0000001006137819 */ /* 0x050fe400000006ff */
[----:B------:R-:W-:Y:S02]  /*0eb0*/  PRMT R6, R6, 0x7632, R6 ;  /* 0x0000763206067816 */ /* 0x000fe40000000006 */
[----:B------:R-:W-:Y:S01]  /*0ec0*/  SHF.L.U32 R10, R10, 0x10, RZ ;  /* 0x000000100a0a7819 */ /* 0x000fe200000006ff */
[----:B------:R-:W-:Y:S01]  /*0ed0*/  FADD R15, R30, R15 ;  /* 0x0000000f1e0f7221 */ /* 0x000fe20000000000 */
[----:B-----5:R-:W-:Y:S02]  /*0ee0*/  PRMT R8, R28, 0x7632, R8 ;  /* 0x000076321c087816 */ /* 0x020fe40000000008 */
[----:B------:R-:W-:Y:S01]  /*0ef0*/  SHF.L.U32 R12, R12, 0x10, RZ ;  /* 0x000000100c0c7819 */ /* 0x000fe200000006ff */
[----:B------:R-:W-:Y:S01]  /*0f00*/  FADD R9, R9, R10 ;  /* 0x0000000a09097221 */ /* 0x000fe20000000000 */
[----:B------:R-:W-:Y:S01]  /*0f10*/  SHF.L.U32 R7, R6, 0x10, RZ ;  /* 0x0000001006077819 */ /* 0x000fe200000006ff */
[----:B------:R-:W-:Y:S01]  /*0f20*/  FADD R19, R18, R19 ;  /* 0x0000001312137221 */ /* 0x000fe20000000000 */
[----:B------:R-:W-:Y:S01]  /*0f30*/  SHF.L.U32 R28, R28, 0x10, RZ ;  /* 0x000000101c1c7819 */ /* 0x000fe200000006ff */
[----:B------:R-:W-:-:S02]  /*0f40*/  FADD R15, R15, R15 ;  /* 0x0000000f0f0f7221 */ /* 0x000fc40000000000 */
[----:B------:R-:W-:Y:S02]  /*0f50*/  IMAD.U32 R8, R8, 0x10000, RZ ;  /* 0x0001000008087824 */ /* 0x000fe400078e00ff */
[----:B------:R-:W-:Y:S02]  /*0f60*/  FADD R7, R12, R7 ;  /* 0x000000070c077221 */ /* 0x000fe40000000000 */
[----:B------:R-:W-:Y:S01]  /*0f70*/  FADD R9, R9, R9 ;  /* 0x0000000909097221 */ /* 0x000fe20000000000 */
[----:B------:R-:W-:Y:S01]  /*0f80*/  PRMT R6, R5, 0x7632, R6 ;  /* 0x0000763205067816 */ /* 0x000fe20000000006 */
[----:B------:R-:W-:Y:S02]  /*0f90*/  FMUL R19, R28, R19 ;  /* 0x000000131c137220 */ /* 0x000fe40000400000 */
[----:B------:R-:W-:Y:S02]  /*0fa0*/  FMUL R15, R4, R15 ;  /* 0x0000000f040f7220 */ /* 0x000fe40000400000 */
[----:B------:R-:W-:-:S02]  /*0fb0*/  FMUL R7, R8, R7 ;  /* 0x0000000708077220 */ /* 0x000fc40000400000 */
[----:B------:R-:W-:Y:S01]  /*0fc0*/  FMUL R9, R4, R9 ;  /* 0x0000000904097220 */ /* 0x000fe20000400000 */
[----:B------:R-:W-:Y:S01]  /*0fd0*/  SHF.L.U32 R5, R5, 0x10, RZ ;  /* 0x0000001005057819 */ /* 0x000fe200000006ff */
[----:B------:R-:W-:Y:S01]  /*0fe0*/  FFMA R8, R24, R19, R15 ;  /* 0x0000001318087223 */ /* 0x000fe2000000000f */
[----:B------:R-:W-:Y:S01]  /*0ff0*/  SHF.L.U32 R6, R6, 0x10, RZ ;  /* 0x0000001006067819 */ /* 0x000fe200000006ff */
[----:B------:R-:W-:Y:S02]  /*1000*/  FFMA R7, R24, R7, R9 ;  /* 0x0000000718077223 */ /* 0x000fe40000000009 */
[----:B------:R-:W-:Y:S02]  /*1010*/  FADD R5, R5, R8 ;  /* 0x0000000805057221 */ /* 0x000fe40000000000 */
[----:B------:R-:W-:Y:S02]  /*1020*/  FADD R8, R6, R7 ;  /* 0x0000000706087221 */ /* 0x000fe40000000000 */
[----:B------:R-:W-:-:S03]  /*1030*/  IMAD.WIDE R6, R33, R0, c[0x0][0x198] ;  /* 0x0000660021067625 */ /* 0x000fc600078e0200 */
[----:B------:R-:W-:Y:S01]  /*1040*/  F2FP.BF16.PACK_AB R5, R8, R5 ;  /* 0x000000050805723e */ /* 0x000fe200000010ff */
[----:B------:R-:W-:-:S04]  /*1050*/  IMAD.WIDE R10, R29, R0, c[0x0][0x180] ;  /* 0x000060001d0a7625 */ /* 0x000fc800078e0200 */
[----:B------:R0:W-:Y:S04]  /*1060*/  STG.E [R6.64], R5 ;  /* 0x0000000506007986 */ /* 0x0001e8000c101904 */
[----:B------:R-:W2:Y:S04]  /*1070*/  LDG.E.EF R26, [R26.64] ;  /* 0x000000041a1a7981 */ /* 0x000ea8000c0e1900 */
[----:B------:R-:W0:Y:S04]  /*1080*/  LDG.E.EF R10, [R10.64] ;  /* 0x000000040a0a7981 */ /* 0x000e28000c0e1900 */
[----:B------:R-:W3:Y:S04]  /*1090*/  LDG.E.EF R20, [R20.64] ;  /* 0x0000000414147981 */ /* 0x000ee8000c0e1900 */
[----:B------:R-:W4:Y:S04]  /*10a0*/  LDG.E.EF R22, [R22.64] ;  /* 0x0000000416167981 */ /* 0x000f28000c0e1900 */
[----:B------:R-:W5:Y:S01]  /*10b0*/  LDG.E.EL R14, [R2.64+0x800] ;  /* 0x00080004020e7981 */ /* 0x000f62000c2e1900 */
[----:B------:R-:W-:-:S06]  /*10c0*/  IMAD.WIDE R8, R29, R0, c[0x0][0x188] ;  /* 0x000062001d087625 */ /* 0x000fcc00078e0200 */
[----:B------:R1:W5:Y:S01]  /*10d0*/  LDG.E.EF R8, [R8.64] ;  /* 0x0000000408087981 */ /* 0x000362000c0e1900 */
[----:B------:R-:W-:-:S05]  /*10e0*/  IADD3 R31, R31, 0x600, RZ ;  /* 0x000006001f1f7810 */ /* 0x000fca0007ffe0ff */
[----:B------:R-:W-:Y:S01]  /*10f0*/  IMAD.WIDE R16, R31, R0, c[0x0][0x180] ;  /* 0x000060001f107625 */ /* 0x000fe200078e0200 */
[C---:B--2---:R-:W-:Y:S02]  /*1100*/  SHF.L.U32 R15, R26.reuse, 0x10, RZ ;  /* 0x000000101a0f7819 */ /* 0x044fe400000006ff */
[----:B------:R-:W-:Y:S02]  /*1110*/  PRMT R26, R26, 0x7632, R26 ;  /* 0x000076321a1a7816 */ /* 0x000fe4000000001a */
[C---:B0-----:R-:W-:Y:S02]  /*1120*/  SHF.L.U32 R6, R10.reuse, 0x10, RZ ;  /* 0x000000100a067819 */ /* 0x041fe400000006ff */
[----:B------:R-:W-:Y:S02]  /*1130*/  PRMT R10, R10, 0x7632, R10 ;  /* 0x000076320a0a7816 */ /* 0x000fe4000000000a */
[C---:B---3--:R-:W-:Y:S02]  /*1140*/  SHF.L.U32 R12, R20.reuse, 0x10, RZ ;  /* 0x00000010140c7819 */ /* 0x048fe400000006ff */
[----:B------:R-:W-:-:S02]  /*1150*/  PRMT R20, R20, 0x7632, R20 ;  /* 0x0000763214147816 */ /* 0x000fc40000000014 */
[C---:B----4-:R-:W-:Y:S02]  /*1160*/  SHF.L.U32 R13, R22.reuse, 0x10, RZ ;  /* 0x00000010160d7819 */ /* 0x050fe400000006ff */
[----:B------:R-:W-:Y:S01]  /*1170*/  PRMT R22, R22, 0x7632, R22 ;  /* 0x0000763216167816 */ /* 0x000fe20000000016 */
[--C-:B------:R-:W-:Y:S01]  /*1180*/  FADD R15, R15, R6.reuse ;  /* 0x000000060f0f7221 */ /* 0x100fe20000000000 */
[----:B------:R-:W-:Y:S02]  /*1190*/  SHF.L.U32 R26, R26, 0x10, RZ ;  /* 0x000000101a1a7819 */ /* 0x000fe400000006ff */
[----:B------:R-:W-:Y:S01]  /*11a0*/  SHF.L.U32 R7, R10, 0x10, RZ ;  /* 0x000000100a077819 */ /* 0x000fe200000006ff */
[----:B------:R-:W-:Y:S01]  /*11b0*/  IMAD.U32 R20, R20, 0x10000, RZ ;  /* 0x0001000014147824 */ /* 0x000fe200078e00ff */
[----:B-----5:R-:W-:Y:S02]  /*11c0*/  PRMT R6, R14, 0x7632, R6 ;  /* 0x000076320e067816 */ /* 0x020fe40000000006 */
[----:B------:R-:W-:Y:S01]  /*11d0*/  SHF.L.U32 R5, R22, 0x10, RZ ;  /* 0x0000001016057819 */ /* 0x000fe200000006ff */
[----:B------:R-:W-:Y:S01]  /*11e0*/  FADD R7, R26, R7 ;  /* 0x000000071a077221 */ /* 0x000fe20000000000 */
[----:B------:R-:W-:Y:S01]  /*11f0*/  SHF.L.U32 R6, R6, 0x10, RZ ;  /* 0x0000001006067819 */ /* 0x000fe200000006ff */
[----:B------:R-:W-:Y:S01]  /*1200*/  FADD R13, R12, R13 ;  /* 0x0000000d0c0d7221 */ /* 0x000fe20000000000 */
[----:B------:R-:W-:Y:S01]  /*1210*/  SHF.L.U32 R14, R14, 0x10, RZ ;  /* 0x000000100e0e7819 */ /* 0x000fe200000006ff */
[----:B------:R-:W-:-:S02]  /*1220*/  FADD R5, R20, R5 ;  /* 0x0000000514057221 */ /* 0x000fc40000000000 */
[----:B------:R-:W-:Y:S02]  /*1230*/  FADD R15, R15, R15 ;  /* 0x0000000f0f0f7221 */ /* 0x000fe40000000000 */
[----:B-1----:R-:W-:Y:S02]  /*1240*/  FADD R9, R7, R7 ;  /* 0x0000000707097221 */ /* 0x002fe40000000000 */
[----:B------:R-:W-:Y:S01]  /*1250*/  FMUL R7, R6, R5 ;  /* 0x0000000506077220 */ /* 0x000fe20000400000 */
[----:B------:R-:W-:Y:S01]  /*1260*/  PRMT R5, R8, 0x7632, R5 ;  /* 0x0000763208057816 */ /* 0x000fe20000000005 */
[----:B------:R-:W-:Y:S02]  /*1270*/  FMUL R13, R14, R13 ;  /* 0x0000000d0e0d7220 */ /* 0x000fe40000400000 */
[C---:B------:R-:W-:Y:S02]  /*1280*/  FMUL R15, R4.reuse, R15 ;  /* 0x0000000f040f7220 */ /* 0x040fe40000400000 */
        /* <DEDUP_REMOVED lines=8> */
[----:B------:R-:W-:Y:S01]  /*1310*/  F2FP.BF16.PACK_AB R5, R6, R13 ;  /* 0x0000000d0605723e */ /* 0x000fe200000010ff */
[----:B------:R-:W-:-:S04]  /*1320*/  IMAD.WIDE R14, R31, R0, c[0x0][0x178] ;  /* 0x00005e001f0e7625 */ /* 0x000fc800078e0200 */
[CC--:B------:R-:W-:Y:S01]  /*1330*/  IMAD.WIDE R10, R31.reuse, R0.reuse, c[0x0][0x160] ;  /* 0x000058001f0a7625 */ /* 0x0c0fe200078e0200 */
[----:B------:R0:W-:Y:S03]  /*1340*/  STG.E [R8.64], R5 ;  /* 0x0000000508007986 */ /* 0x0001e6000c101904 */
[CC--:B------:R-:W-:Y:S01]  /*1350*/  IMAD.WIDE R12, R31.reuse, R0.reuse, c[0x0][0x168] ;  /* 0x00005a001f0c7625 */ /* 0x0c0fe200078e0200 */
[----:B------:R-:W2:Y:S04]  /*1360*/  LDG.E.EF R14, [R14.64] ;  /* 0x000000040e0e7981 */ /* 0x000ea8000c0e1900 */
[----:B------:R-:W3:Y:S04]  /*1370*/  LDG.E.EF R16, [R16.64] ;  /* 0x0000000410107981 */ /* 0x000ee8000c0e1900 */
[----:B------:R-:W0:Y:S04]  /*1380*/  LDG.E.EF R10, [R10.64] ;  /* 0x000000040a0a7981 */ /* 0x000e28000c0e1900 */
[----:B------:R-:W4:Y:S01]  /*1390*/  LDG.E.EF R12, [R12.64] ;  /* 0x000000040c0c7981 */ /* 0x000f22000c0e1900 */
[----:B------:R-:W-:-:S03]  /*13a0*/  IMAD.WIDE R6, R31, R0, c[0x0][0x188] ;  /* 0x000062001f067625 */ /* 0x000fc600078e0200 */
[----:B------:R4:W5:Y:S04]  /*13b0*/  LDG.E.EL R18, [R2.64+0xc00] ;  /* 0x000c000402127981 */ /* 0x000968000c2e1900 */
[----:B------:R1:W5:Y:S01]  /*13c0*/  LDG.E.EF R6, [R6.64] ;  /* 0x0000000406067981 */ /* 0x000362000c0e1900 */
[----:B--2---:R-:W-:Y:S02]  /*13d0*/  PRMT R19, R14, 0x7632, R19 ;  /* 0x000076320e137816 */ /* 0x004fe40000000013 */
[----:B---3--:R-:W-:-:S03]  /*13e0*/  PRMT R21, R16, 0x7632, R21 ;  /* 0x0000763210157816 */ /* 0x008fc60000000015 */
[----:B------:R-:W-:Y:S01]  /*13f0*/  IMAD.U32 R19, R19, 0x10000, RZ ;  /* 0x0001000013137824 */ /* 0x000fe200078e00ff */
[----:B------:R-:W-:Y:S02]  /*1400*/  SHF.L.U32 R20, R14, 0x10, RZ ;  /* 0x000000100e147819 */ /* 0x000fe400000006ff */
[C---:B0-----:R-:W-:Y:S02]  /*1410*/  SHF.L.U32 R8, R10.reuse, 0x10, RZ ;  /* 0x000000100a087819 */ /* 0x041fe400000006ff */
[----:B------:R-:W-:Y:S02]  /*1420*/  PRMT R5, R10, 0x7632, R5 ;  /* 0x000076320a057816 */ /* 0x000fe40000000005 */
[C---:B----4-:R-:W-:Y:S02]  /*1430*/  SHF.L.U32 R3, R12.reuse, 0x10, RZ ;  /* 0x000000100c037819 */ /* 0x050fe400000006ff */
[----:B------:R-:W-:Y:S02]  /*1440*/  PRMT R9, R12, 0x7632, R9 ;  /* 0x000076320c097816 */ /* 0x000fe40000000009 */
[----:B------:R-:W-:-:S02]  /*1450*/  SHF.L.U32 R15, R16, 0x10, RZ ;  /* 0x00000010100f7819 */ /* 0x000fc400000006ff */
[----:B------:R-:W-:Y:S01]  /*1460*/  SHF.L.U32 R10, R21, 0x10, RZ ;  /* 0x00000010150a7819 */ /* 0x000fe200000006ff */
[----:B-1----:R-:W-:Y:S01]  /*1470*/  FADD R7, R8, R3 ;  /* 0x0000000308077221 */ /* 0x002fe20000000000 */
[----:B------:R-:W-:Y:S02]  /*1480*/  SHF.L.U32 R5, R5, 0x10, RZ ;  /* 0x0000001005057819 */ /* 0x000fe400000006ff */
[----:B------:R-:W-:Y:S01]  /*1490*/  SHF.L.U32 R2, R9, 0x10, RZ ;  /* 0x0000001009027819 */ /* 0x000fe200000006ff */
[----:B------:R-:W-:Y:S01]  /*14a0*/  FADD R15, R20, R15 ;  /* 0x0000000f140f7221 */ /* 0x000fe20000000000 */
[C---:B-----5:R-:W-:Y:S01]  /*14b0*/  PRMT R3, R18.reuse, 0x7632, R3 ;  /* 0x0000763212037816 */ /* 0x060fe20000000003 */
[----:B------:R-:W-:Y:S01]  /*14c0*/  FADD R10, R19, R10 ;  /* 0x0000000a130a7221 */ /* 0x000fe20000000000 */
[----:B------:R-:W-:Y:S01]  /*14d0*/  SHF.L.U32 R18, R18, 0x10, RZ ;  /* 0x0000001012127819 */ /* 0x000fe200000006ff */
[----:B------:R-:W-:Y:S01]  /*14e0*/  FADD R8, R5, R2 ;  /* 0x0000000205087221 */ /* 0x000fe20000000000 */
[----:B------:R-:W-:Y:S01]  /*14f0*/  SHF.L.U32 R3, R3, 0x10, RZ ;  /* 0x0000001003037819 */ /* 0x000fe200000006ff */
[----:B------:R-:W-:-:S02]  /*1500*/  FADD R15, R15, R15 ;  /* 0x0000000f0f0f7221 */ /* 0x000fc40000000000 */
[----:B------:R-:W-:Y:S01]  /*1510*/  FADD R5, R10, R10 ;  /* 0x0000000a0a057221 */ /* 0x000fe20000000000 */
[----:B------:R-:W-:Y:S01]  /*1520*/  PRMT R2, R6, 0x7632, R2 ;  /* 0x0000763206027816 */ /* 0x000fe20000000002 */
[----:B------:R-:W-:Y:S02]  /*1530*/  FMUL R7, R18, R7 ;  /* 0x0000000712077220 */ /* 0x000fe40000400000 */
[C---:B------:R-:W-:Y:S02]  /*1540*/  FMUL R15, R4.reuse, R15 ;  /* 0x0000000f040f7220 */ /* 0x040fe40000400000 */
[----:B------:R-:W-:Y:S02]  /*1550*/  FMUL R5, R4, R5 ;  /* 0x0000000504057220 */ /* 0x000fe40000400000 */
[----:B------:R-:W-:Y:S01]  /*1560*/  FMUL R3, R3, R8 ;  /* 0x0000000803037220 */ /* 0x000fe20000400000 */
[----:B------:R-:W-:Y:S01]  /*1570*/  SHF.L.U32 R6, R6, 0x10, RZ ;  /* 0x0000001006067819 */ /* 0x000fe200000006ff */
[----:B------:R-:W-:Y:S01]  /*1580*/  FFMA R7, R24, R7, R15 ;  /* 0x0000000718077223 */ /* 0x000fe2000000000f */
[----:B------:R-:W-:Y:S01]  /*1590*/  SHF.L.U32 R2, R2, 0x10, RZ ;  /* 0x0000001002027819 */ /* 0x000fe200000006ff */
[----:B------:R-:W-:-:S02]  /*15a0*/  FFMA R3, R24, R3, R5 ;  /* 0x0000000318037223 */ /* 0x000fc40000000005 */
[----:B------:R-:W-:Y:S02]  /*15b0*/  FADD R6, R6, R7 ;  /* 0x0000000706067221 */ /* 0x000fe40000000000 */
[----:B------:R-:W-:Y:S02]  /*15c0*/  FADD R5, R2, R3 ;  /* 0x0000000302057221 */ /* 0x000fe40000000000 */
[----:B------:R-:W-:-:S03]  /*15d0*/  IMAD.WIDE R2, R31, R0, c[0x0][0x198] ;  /* 0x000066001f027625 */ /* 0x000fc600078e0200 */
[----:B------:R-:W-:-:S05]  /*15e0*/  F2FP.BF16.PACK_AB R5, R5, R6 ;  /* 0x000000060505723e */ /* 0x000fca00000010ff */
[----:B------:R-:W-:Y:S01]  /*15f0*/  STG.E [R2.64], R5 ;  /* 0x0000000502007986 */ /* 0x000fe2000c101904 */
[----:B------:R-:W-:Y:S05]  /*1600*/  EXIT ;  /* 0x000000000000794d */ /* 0x000fea0003800000 */
.L_x_0:
[----:B------:R-:W-:-:S00]  /*1610*/  BRA `(.L_x_0) ;  /* 0xfffffff000007947 */ /* 0x000fc0000383ffff */
[----:B------:R-:W-:-:S00]  /*1620*/  NOP ;  /* 0x0000000000007918 */ /* 0x000fc00000000000 */
        /* <DEDUP_REMOVED lines=13> */
.L_x_1:


//--------------------- .nv.shared.triton_        --------------------------
	.section	.nv.shared.triton_,"aw",@nobits
	.sectionflags	@""
	.align	16
